	.headerflags	@"EF_CUDA_TEXMODE_UNIFIED EF_CUDA_64BIT_ADDRESS EF_CUDA_ACCELERATORS EF_CUDA_SM90 EF_CUDA_VIRTUAL_SM(EF_CUDA_SM90)"
	.elftype	@"ET_EXEC"


//--------------------- .nv.info                  --------------------------
	.section	.nv.info,"",@"SHT_CUDA_INFO"
	.align	4


	//----- nvinfo : EIATTR_REGCOUNT
	.align		4
        /*0000*/ 	.byte	0x04, 0x2f
        /*0002*/ 	.short	(.L_1 - .L_0)
	.align		4
.L_0:
        /*0004*/ 	.word	index@(triton_poi_fused_max_pool2d_with_indices_12)
        /*0008*/ 	.word	0x00000010


	//----- nvinfo : EIATTR_MIN_STACK_SIZE
	.align		4
.L_1:
        /*000c*/ 	.byte	0x04, 0x12
        /*000e*/ 	.short	(.L_3 - .L_2)
	.align		4
.L_2:
        /*0010*/ 	.word	index@(triton_poi_fused_max_pool2d_with_indices_12)
        /*0014*/ 	.word	0x00000000


	//----- nvinfo : EIATTR_FRAME_SIZE
	.align		4
.L_3:
        /*0018*/ 	.byte	0x04, 0x11
        /*001a*/ 	.short	(.L_5 - .L_4)
	.align		4
.L_4:
        /*001c*/ 	.word	index@(triton_poi_fused_max_pool2d_with_indices_12)
        /*0020*/ 	.word	0x00000000


	//----- nvinfo : EIATTR_MIN_STACK_SIZE
	.align		4
.L_5:
        /*0024*/ 	.byte	0x04, 0x12
        /*0026*/ 	.short	(.L_7 - .L_6)
	.align		4
.L_6:
        /*0028*/ 	.word	index@(triton_poi_fused_max_pool2d_with_indices_12)
        /*002c*/ 	.word	0x00000000
.L_7:


//--------------------- .nv.info.triton_poi_fused_max_pool2d_with_indices_12 --------------------------
	.section	.nv.info.triton_poi_fused_max_pool2d_with_indices_12,"",@"SHT_CUDA_INFO"
	.sectionflags	@""
	.align	4


	//----- nvinfo : EIATTR_CUDA_API_VERSION
	.align		4
        /*0000*/ 	.byte	0x04, 0x37
        /*0002*/ 	.short	(.L_9 - .L_8)
.L_8:
        /*0004*/ 	.word	0x0000007c


	//----- nvinfo : EIATTR_KPARAM_INFO
	.align		4
.L_9:
        /*0008*/ 	.byte	0x04, 0x17
        /*000a*/ 	.short	(.L_11 - .L_10)
.L_10:
        /*000c*/ 	.word	0x00000000
        /*0010*/ 	.short	0x0003
        /*0012*/ 	.short	0x0018
        /*0014*/ 	.byte	0x00, 0xf0, 0x11, 0x00


	//----- nvinfo : EIATTR_KPARAM_INFO
	.align		4
.L_11:
        /*0018*/ 	.byte	0x04, 0x17
        /*001a*/ 	.short	(.L_13 - .L_12)
.L_12:
        /*001c*/ 	.word	0x00000000
        /*0020*/ 	.short	0x0002
        /*0022*/ 	.short	0x0010
        /*0024*/ 	.byte	0x00, 0xf4, 0x21, 0x00


	//----- nvinfo : EIATTR_KPARAM_INFO
	.align		4
.L_13:
        /*0028*/ 	.byte	0x04, 0x17
        /*002a*/ 	.short	(.L_15 - .L_14)
.L_14:
        /*002c*/ 	.word	0x00000000
        /*0030*/ 	.short	0x0001
        /*0032*/ 	.short	0x0008
        /*0034*/ 	.byte	0x00, 0xf4, 0x21, 0x00


	//----- nvinfo : EIATTR_KPARAM_INFO
	.align		4
.L_15:
        /*0038*/ 	.byte	0x04, 0x17
        /*003a*/ 	.short	(.L_17 - .L_16)
.L_16:
        /*003c*/ 	.word	0x00000000
        /*0040*/ 	.short	0x0000
        /*0042*/ 	.short	0x0000
        /*0044*/ 	.byte	0x00, 0xf4, 0x21, 0x00


	//----- nvinfo : EIATTR_SPARSE_MMA_MASK
	.align		4
.L_17:
        /*0048*/ 	.byte	0x03, 0x50
        /*004a*/ 	.short	0x0000


	//----- nvinfo : EIATTR_MAXREG_COUNT
	.align		4
        /*004c*/ 	.byte	0x03, 0x1b
        /*004e*/ 	.short	0x00ff


	//----- nvinfo : EIATTR_EXIT_INSTR_OFFSETS
	.align		4
        /*0050*/ 	.byte	0x04, 0x1c
        /*0052*/ 	.short	(.L_19 - .L_18)


	//   ....[0]....
.L_18:
        /*0054*/ 	.word	0x00000410


	//----- nvinfo : EIATTR_REQNTID
	.align		4
.L_19:
        /*0058*/ 	.byte	0x04, 0x10
        /*005a*/ 	.short	(.L_21 - .L_20)
.L_20:
        /*005c*/ 	.word	0x00000080
        /*0060*/ 	.word	0x00000001
        /*0064*/ 	.word	0x00000001


	//----- nvinfo : EIATTR_CBANK_PARAM_SIZE
	.align		4
.L_21:
        /*0068*/ 	.byte	0x03, 0x19
        /*006a*/ 	.short	0x001c


	//----- nvinfo : EIATTR_PARAM_CBANK
	.align		4
        /*006c*/ 	.byte	0x04, 0x0a
        /*006e*/ 	.short	(.L_23 - .L_22)
	.align		4
.L_22:
        /*0070*/ 	.word	index@(.nv.constant0.triton_poi_fused_max_pool2d_with_indices_12)
        /*0074*/ 	.short	0x0210
        /*0076*/ 	.short	0x001c


	//----- nvinfo : EIATTR_SW_WAR
	.align		4
.L_23:
        /*0078*/ 	.byte	0x04, 0x36
        /*007a*/ 	.short	(.L_25 - .L_24)
.L_24:
        /*007c*/ 	.word	0x00000008
.L_25:


//--------------------- .nv.callgraph             --------------------------
	.section	.nv.callgraph,"",@"SHT_CUDA_CALLGRAPH"
	.align	4
	.sectionentsize	8
	.align		4
        /*0000*/ 	.word	0x00000000
	.align		4
        /*0004*/ 	.word	0xffffffff
	.align		4
        /*0008*/ 	.word	0x00000000
	.align		4
        /*000c*/ 	.word	0xfffffffe
	.align		4
        /*0010*/ 	.word	0x00000000
	.align		4
        /*0014*/ 	.word	0xfffffffd
	.align		4
        /*0018*/ 	.word	0x00000000
	.align		4
        /*001c*/ 	.word	0xfffffffc


//--------------------- .text.triton_poi_fused_max_pool2d_with_indices_12 --------------------------
	.section	.text.triton_poi_fused_max_pool2d_with_indices_12,"ax",@progbits
	.align	128
        .global         triton_poi_fused_max_pool2d_with_indices_12
        .type           triton_poi_fused_max_pool2d_with_indices_12,@function
        .size           triton_poi_fused_max_pool2d_with_indices_12,(.L_x_1 - triton_poi_fused_max_pool2d_with_indices_12)
        .other          triton_poi_fused_max_pool2d_with_indices_12,@"STO_CUDA_ENTRY STV_DEFAULT"
triton_poi_fused_max_pool2d_with_indices_12:
.text.triton_poi_fused_max_pool2d_with_indices_12:
[----:B------:R-:W-:Y:S01]  /*0000*/  LDC R1, c[0x0][0x28] ;  /* 0x00000a00ff017b82 */ /* 0x000fe20000000800 */
[----:B------:R-:W1:Y:S01]  /*0010*/  S2R R0, SR_TID.X ;  /* 0x0000000000007919 */ /* 0x000e620000002100 */
[----:B------:R-:W-:Y:S01]  /*0020*/  ULDC.64 UR4, c[0x0][0x208] ;  /* 0x0000820000047ab9 */ /* 0x000fe20000000a00 */
[----:B------:R-:W-:Y:S01]  /*0030*/  ULDC.64 UR6, c[0x0][0x220] ;  /* 0x0000880000067ab9 */ /* 0x000fe20000000a00 */
[----:B------:R-:W2:Y:S01]  /*0040*/  S2R R3, SR_CTAID.X ;  /* 0x0000000000037919 */ /* 0x000ea20000002500 */
[----:B-1----:R-:W-:Y:S01]  /*0050*/  IMAD.SHL.U32 R0, R0, 0x2, RZ ;  /* 0x0000000200007824 */ /* 0x002fe200078e00ff */
[----:B--2---:R-:W-:-:S04]  /*0060*/  SHF.R.S32.HI R5, RZ, 0x17, R3 ;  /* 0x00000017ff057819 */ /* 0x004fc80000011403 */
[----:B------:R-:W-:Y:S02]  /*0070*/  LOP3.LUT R0, R0, 0xfe, RZ, 0xc0, !PT ;  /* 0x000000fe00007812 */ /* 0x000fe400078ec0ff */
[----:B------:R-:W-:-:S03]  /*0080*/  SGXT R5, R5, 0x1 ;  /* 0x000000010505781a */ /* 0x000fc60000000200 */
[----:B------:R-:W-:-:S05]  /*0090*/  IMAD R0, R3, 0x100, R0 ;  /* 0x0000010003007824 */ /* 0x000fca00078e0200 */
[----:B------:R-:W-:Y:S02]  /*00a0*/  SHF.R.S32.HI R3, RZ, 0x1f, R0 ;  /* 0x0000001fff037819 */ /* 0x000fe40000011400 */
[-C--:B------:R-:W-:Y:S02]  /*00b0*/  LEA.HI R6, R5, R0.reuse, RZ, 0xa ;  /* 0x0000000005067211 */ /* 0x080fe400078f50ff */
[----:B------:R-:W-:Y:S02]  /*00c0*/  LEA.HI R4, R3, R0, RZ, 0x6 ;  /* 0x0000000003047211 */ /* 0x000fe400078f30ff */
[----:B------:R-:W1:Y:S01]  /*00d0*/  LDC.64 R2, c[0x0][0x210] ;  /* 0x00008400ff027b82 */ /* 0x000e620000000a00 */
[----:B------:R-:W-:Y:S01]  /*00e0*/  IMAD.SHL.U32 R7, R6, 0x4, RZ ;  /* 0x0000000406077824 */ /* 0x000fe200078e00ff */
[----:B------:R-:W-:-:S04]  /*00f0*/  SHF.R.S32.HI R5, RZ, 0x6, R4 ;  /* 0x00000006ff057819 */ /* 0x000fc80000011404 */
[----:B------:R-:W-:Y:S02]  /*0100*/  LEA.HI R6, R5, R5, RZ, 0x4 ;  /* 0x0000000505067211 */ /* 0x000fe400078f20ff */
[----:B------:R-:W-:Y:S02]  /*0110*/  LOP3.LUT R8, R7, 0xfffff000, RZ, 0xc0, !PT ;  /* 0xfffff00007087812 */ /* 0x000fe400078ec0ff */
[----:B------:R-:W-:Y:S02]  /*0120*/  LOP3.LUT R7, R4, 0xffffffc0, RZ, 0xc0, !PT ;  /* 0xffffffc004077812 */ /* 0x000fe400078ec0ff */
[----:B------:R-:W-:Y:S02]  /*0130*/  LOP3.LUT R6, R6, 0x1fffff0, RZ, 0xc0, !PT ;  /* 0x01fffff006067812 */ /* 0x000fe400078ec0ff */
[----:B------:R-:W-:-:S03]  /*0140*/  IADD3 R7, R8, R0, -R7 ;  /* 0x0000000008077210 */ /* 0x000fc60007ffe807 */
[----:B------:R-:W-:-:S04]  /*0150*/  IMAD.IADD R6, R5, 0x1, -R6 ;  /* 0x0000000105067824 */ /* 0x000fc800078e0a06 */
[----:B------:R-:W-:-:S04]  /*0160*/  IMAD R11, R6, 0x80, R7 ;  /* 0x00000080060b7824 */ /* 0x000fc800078e0207 */
[C---:B------:R-:W-:Y:S02]  /*0170*/  VIADD R9, R11.reuse, 0x40 ;  /* 0x000000400b097836 */ /* 0x040fe40000000000 */
[----:B-1----:R-:W-:-:S04]  /*0180*/  IMAD.WIDE R6, R11, 0x4, R2 ;  /* 0x000000040b067825 */ /* 0x002fc800078e0202 */
[--C-:B------:R-:W-:Y:S02]  /*0190*/  IMAD.WIDE R8, R9, 0x4, R2.reuse ;  /* 0x0000000409087825 */ /* 0x100fe400078e0202 */
[----:B------:R-:W2:Y:S02]  /*01a0*/  LDG.E.64 R6, desc[UR4][R6.64] ;  /* 0x0000000406067981 */ /* 0x000ea4000c1e1b00 */
[----:B------:R-:W-:Y:S02]  /*01b0*/  VIADD R5, R11, 0x800 ;  /* 0x000008000b057836 */ /* 0x000fe40000000000 */
[----:B------:R1:W2:Y:S02]  /*01c0*/  LDG.E.64 R12, desc[UR4][R8.64] ;  /* 0x00000004080c7981 */ /* 0x0002a4000c1e1b00 */
[----:B------:R-:W-:-:S04]  /*01d0*/  IMAD.WIDE R4, R5, 0x4, R2 ;  /* 0x0000000405047825 */ /* 0x000fc800078e0202 */
[----:B------:R-:W-:Y:S02]  /*01e0*/  VIADD R11, R11, 0x840 ;  /* 0x000008400b0b7836 */ /* 0x000fe40000000000 */
[----:B------:R-:W3:Y:S02]  /*01f0*/  LDG.E.64 R4, desc[UR4][R4.64] ;  /* 0x0000000404047981 */ /* 0x000ee4000c1e1b00 */
[----:B------:R-:W-:Y:S01]  /*0200*/  IMAD.WIDE R2, R11, 0x4, R2 ;  /* 0x000000040b027825 */ /* 0x000fe200078e0202 */
[----:B-1----:R-:W1:Y:S05]  /*0210*/  LDC.64 R8, c[0x0][0x218] ;  /* 0x00008600ff087b82 */ /* 0x002e6a0000000a00 */
[----:B------:R-:W4:Y:S01]  /*0220*/  LDG.E.64 R2, desc[UR4][R2.64] ;  /* 0x0000000402027981 */ /* 0x000f22000c1e1b00 */
[----:B--2---:R-:W-:-:S02]  /*0230*/  FSETP.GT.AND P4, PT, R13, R7, PT ;  /* 0x000000070d00720b */ /* 0x004fc40003f84000 */
[----:B------:R-:W-:Y:S02]  /*0240*/  FSETP.GT.AND P3, PT, R12, R6, PT ;  /* 0x000000060c00720b */ /* 0x000fe40003f64000 */
[----:B------:R-:W-:Y:S02]  /*0250*/  FSETP.NAN.AND P0, PT, R13, R13, PT ;  /* 0x0000000d0d00720b */ /* 0x000fe40003f08000 */
[----:B---3--:R-:W-:Y:S02]  /*0260*/  FSETP.NAN.AND P6, PT, R5, R5, PT ;  /* 0x000000050500720b */ /* 0x008fe40003fc8000 */
[----:B------:R-:W-:Y:S02]  /*0270*/  FSETP.NAN.AND P5, PT, R4, R4, PT ;  /* 0x000000040400720b */ /* 0x000fe40003fa8000 */
[----:B------:R-:W-:-:S03]  /*0280*/  FSETP.NAN.AND P1, PT, R12, R12, PT ;  /* 0x0000000c0c00720b */ /* 0x000fc60003f28000 */
[----:B------:R-:W-:Y:S02]  /*0290*/  @!P4 SEL R13, R13, R7, P0 ;  /* 0x000000070d0dc207 */ /* 0x000fe40000000000 */
[----:B------:R-:W-:Y:S02]  /*02a0*/  @!P3 SEL R12, R12, R6, P1 ;  /* 0x000000060c0cb207 */ /* 0x000fe40000800000 */
[----:B------:R-:W-:Y:S02]  /*02b0*/  FSETP.GEU.AND P0, PT, R13, R5, PT ;  /* 0x000000050d00720b */ /* 0x000fe40003f0e000 */
[----:B----4-:R-:W-:Y:S02]  /*02c0*/  FSETP.NAN.AND P1, PT, R2, R2, PT ;  /* 0x000000020200720b */ /* 0x010fe40003f28000 */
[----:B------:R-:W-:Y:S02]  /*02d0*/  FSETP.GEU.AND P2, PT, R12, R4, PT ;  /* 0x000000040c00720b */ /* 0x000fe40003f4e000 */
[----:B------:R-:W-:-:S02]  /*02e0*/  @!P6 SEL R5, R5, R13, !P0 ;  /* 0x0000000d0505e207 */ /* 0x000fc40004000000 */
[----:B------:R-:W-:Y:S02]  /*02f0*/  FSETP.NAN.AND P6, PT, R3, R3, PT ;  /* 0x000000030300720b */ /* 0x000fe40003fc8000 */
[----:B------:R-:W-:Y:S02]  /*0300*/  SEL R7, RZ, 0x1, !P4 ;  /* 0x00000001ff077807 */ /* 0x000fe40006000000 */
[----:B------:R-:W-:Y:S02]  /*0310*/  @!P5 SEL R4, R4, R12, !P2 ;  /* 0x0000000c0404d207 */ /* 0x000fe40005000000 */
[----:B------:R-:W-:Y:S02]  /*0320*/  SEL R6, RZ, 0x1, !P3 ;  /* 0x00000001ff067807 */ /* 0x000fe40005800000 */
[----:B------:R-:W-:Y:S02]  /*0330*/  SEL R7, R7, 0x2, P0 ;  /* 0x0000000207077807 */ /* 0x000fe40000000000 */
[----:B------:R-:W-:-:S02]  /*0340*/  FSETP.GEU.AND P3, PT, R4, R2, PT ;  /* 0x000000020400720b */ /* 0x000fc40003f6e000 */
[----:B------:R-:W-:Y:S02]  /*0350*/  SEL R10, R6, 0x2, P2 ;  /* 0x00000002060a7807 */ /* 0x000fe40001000000 */
[----:B------:R-:W-:Y:S02]  /*0360*/  FSETP.GEU.AND P0, PT, R5, R3, PT ;  /* 0x000000030500720b */ /* 0x000fe40003f0e000 */
[----:B------:R-:W-:Y:S02]  /*0370*/  @!P1 SEL R2, R2, R4, !P3 ;  /* 0x0000000402029207 */ /* 0x000fe40005800000 */
[----:B------:R-:W-:Y:S02]  /*0380*/  SEL R10, R10, 0x3, P3 ;  /* 0x000000030a0a7807 */ /* 0x000fe40001800000 */
[----:B------:R-:W-:Y:S02]  /*0390*/  SEL R11, R7, 0x3, P0 ;  /* 0x00000003070b7807 */ /* 0x000fe40000000000 */
[----:B------:R-:W-:-:S02]  /*03a0*/  IADD3 R6, P1, R0, UR6, RZ ;  /* 0x0000000600067c10 */ /* 0x000fc4000ff3e0ff */
[----:B------:R-:W-:Y:S01]  /*03b0*/  @!P6 SEL R3, R3, R5, !P0 ;  /* 0x000000050303e207 */ /* 0x000fe20004000000 */
[C---:B-1----:R-:W-:Y:S01]  /*03c0*/  IMAD.WIDE R4, R0.reuse, 0x4, R8 ;  /* 0x0000000400047825 */ /* 0x042fe200078e0208 */
[----:B------:R-:W-:-:S03]  /*03d0*/  LEA.HI.X.SX32 R7, R0, UR7, 0x1, P1 ;  /* 0x0000000700077c11 */ /* 0x000fc600088f0eff */
[----:B------:R-:W-:Y:S01]  /*03e0*/  IMAD R11, R11, 0x100, R10 ;  /* 0x000001000b0b7824 */ /* 0x000fe200078e020a */
[----:B------:R-:W-:Y:S04]  /*03f0*/  STG.E.64 desc[UR4][R4.64], R2 ;  /* 0x0000000204007986 */ /* 0x000fe8000c101b04 */
[----:B------:R-:W-:Y:S01]  /*0400*/  STG.E.U16 desc[UR4][R6.64], R11 ;  /* 0x0000000b06007986 */ /* 0x000fe2000c101504 */
[----:B------:R-:W-:Y:S05]  /*0410*/  EXIT ;  /* 0x000000000000794d */ /* 0x000fea0003800000 */
.L_x_0:
[----:B------:R-:W-:-:S00]  /*0420*/  BRA `(.L_x_0) ;  /* 0xfffffffc00fc7947 */ /* 0x000fc0000383ffff */
[----:B------:R-:W-:-:S00]  /*0430*/  NOP ;  /* 0x0000000000007918 */ /* 0x000fc00000000000 */
        /* <DEDUP_REMOVED lines=12> */
.L_x_1:


//--------------------- .nv.constant0.triton_poi_fused_max_pool2d_with_indices_12 --------------------------
	.section	.nv.constant0.triton_poi_fused_max_pool2d_with_indices_12,"a",@progbits
	.sectionflags	@""
	.align	4
.nv.constant0.triton_poi_fused_max_pool2d_with_indices_12:
	.zero		556
